	.headerflags	@"EF_CUDA_TEXMODE_UNIFIED EF_CUDA_64BIT_ADDRESS EF_CUDA_ACCELERATORS EF_CUDA_SM90 EF_CUDA_VIRTUAL_SM(EF_CUDA_SM90)"
	.elftype	@"ET_EXEC"


//--------------------- .nv.info                  --------------------------
	.section	.nv.info,"",@"SHT_CUDA_INFO"
	.align	4


	//----- nvinfo : EIATTR_REGCOUNT
	.align		4
        /*0000*/ 	.byte	0x04, 0x2f
        /*0002*/ 	.short	(.L_3 - .L_2)
	.align		4
.L_2:
        /*0004*/ 	.word	index@(triton_poi_fused_cat_3)
        /*0008*/ 	.word	0x00000018


	//----- nvinfo : EIATTR_MIN_STACK_SIZE
	.align		4
.L_3:
        /*000c*/ 	.byte	0x04, 0x12
        /*000e*/ 	.short	(.L_5 - .L_4)
	.align		4
.L_4:
        /*0010*/ 	.word	index@(triton_poi_fused_cat_3)
        /*0014*/ 	.word	0x00000000


	//----- nvinfo : EIATTR_FRAME_SIZE
	.align		4
.L_5:
        /*0018*/ 	.byte	0x04, 0x11
        /*001a*/ 	.short	(.L_7 - .L_6)
	.align		4
.L_6:
        /*001c*/ 	.word	index@(triton_poi_fused_cat_3)
        /*0020*/ 	.word	0x00000000


	//----- nvinfo : EIATTR_MIN_STACK_SIZE
	.align		4
.L_7:
        /*0024*/ 	.byte	0x04, 0x12
        /*0026*/ 	.short	(.L_9 - .L_8)
	.align		4
.L_8:
        /*0028*/ 	.word	index@(triton_poi_fused_cat_3)
        /*002c*/ 	.word	0x00000000
.L_9:


//--------------------- .nv.info.triton_poi_fused_cat_3 --------------------------
	.section	.nv.info.triton_poi_fused_cat_3,"",@"SHT_CUDA_INFO"
	.sectionflags	@""
	.align	4


	//----- nvinfo : EIATTR_CUDA_API_VERSION
	.align		4
        /*0000*/ 	.byte	0x04, 0x37
        /*0002*/ 	.short	(.L_11 - .L_10)
.L_10:
        /*0004*/ 	.word	0x0000007c


	//----- nvinfo : EIATTR_KPARAM_INFO
	.align		4
.L_11:
        /*0008*/ 	.byte	0x04, 0x17
        /*000a*/ 	.short	(.L_13 - .L_12)
.L_12:
        /*000c*/ 	.word	0x00000000
        /*0010*/ 	.short	0x0007
        /*0012*/ 	.short	0x0038
        /*0014*/ 	.byte	0x00, 0xf0, 0x11, 0x00


	//----- nvinfo : EIATTR_KPARAM_INFO
	.align		4
.L_13:
        /*0018*/ 	.byte	0x04, 0x17
        /*001a*/ 	.short	(.L_15 - .L_14)
.L_14:
        /*001c*/ 	.word	0x00000000
        /*0020*/ 	.short	0x0006
        /*0022*/ 	.short	0x0030
        /*0024*/ 	.byte	0x00, 0xf4, 0x21, 0x00


	//----- nvinfo : EIATTR_KPARAM_INFO
	.align		4
.L_15:
        /*0028*/ 	.byte	0x04, 0x17
        /*002a*/ 	.short	(.L_17 - .L_16)
.L_16:
        /*002c*/ 	.word	0x00000000
        /*0030*/ 	.short	0x0005
        /*0032*/ 	.short	0x0028
        /*0034*/ 	.byte	0x00, 0xf4, 0x21, 0x00


	//----- nvinfo : EIATTR_KPARAM_INFO
	.align		4
.L_17:
        /*0038*/ 	.byte	0x04, 0x17
        /*003a*/ 	.short	(.L_19 - .L_18)
.L_18:
        /*003c*/ 	.word	0x00000000
        /*0040*/ 	.short	0x0004
        /*0042*/ 	.short	0x0020
        /*0044*/ 	.byte	0x00, 0xf4, 0x21, 0x00


	//----- nvinfo : EIATTR_KPARAM_INFO
	.align		4
.L_19:
        /*0048*/ 	.byte	0x04, 0x17
        /*004a*/ 	.short	(.L_21 - .L_20)
.L_20:
        /*004c*/ 	.word	0x00000000
        /*0050*/ 	.short	0x0003
        /*0052*/ 	.short	0x0018
        /*0054*/ 	.byte	0x00, 0xf4, 0x21, 0x00


	//----- nvinfo : EIATTR_KPARAM_INFO
	.align		4
.L_21:
        /*0058*/ 	.byte	0x04, 0x17
        /*005a*/ 	.short	(.L_23 - .L_22)
.L_22:
        /*005c*/ 	.word	0x00000000
        /*0060*/ 	.short	0x0002
        /*0062*/ 	.short	0x0010
        /*0064*/ 	.byte	0x00, 0xf4, 0x21, 0x00


	//----- nvinfo : EIATTR_KPARAM_INFO
	.align		4
.L_23:
        /*0068*/ 	.byte	0x04, 0x17
        /*006a*/ 	.short	(.L_25 - .L_24)
.L_24:
        /*006c*/ 	.word	0x00000000
        /*0070*/ 	.short	0x0001
        /*0072*/ 	.short	0x0008
        /*0074*/ 	.byte	0x00, 0xf4, 0x21, 0x00


	//----- nvinfo : EIATTR_KPARAM_INFO
	.align		4
.L_25:
        /*0078*/ 	.byte	0x04, 0x17
        /*007a*/ 	.short	(.L_27 - .L_26)
.L_26:
        /*007c*/ 	.word	0x00000000
        /*0080*/ 	.short	0x0000
        /*0082*/ 	.short	0x0000
        /*0084*/ 	.byte	0x00, 0xf4, 0x21, 0x00


	//----- nvinfo : EIATTR_SPARSE_MMA_MASK
	.align		4
.L_27:
        /*0088*/ 	.byte	0x03, 0x50
        /*008a*/ 	.short	0x0000


	//----- nvinfo : EIATTR_MAXREG_COUNT
	.align		4
        /*008c*/ 	.byte	0x03, 0x1b
        /*008e*/ 	.short	0x00ff


	//----- nvinfo : EIATTR_EXIT_INSTR_OFFSETS
	.align		4
        /*0090*/ 	.byte	0x04, 0x1c
        /*0092*/ 	.short	(.L_29 - .L_28)


	//   ....[0]....
.L_28:
        /*0094*/ 	.word	0x00000500


	//   ....[1]....
        /*0098*/ 	.word	0x00000520


	//----- nvinfo : EIATTR_REQNTID
	.align		4
.L_29:
        /*009c*/ 	.byte	0x04, 0x10
        /*009e*/ 	.short	(.L_31 - .L_30)
.L_30:
        /*00a0*/ 	.word	0x00000080
        /*00a4*/ 	.word	0x00000001
        /*00a8*/ 	.word	0x00000001


	//----- nvinfo : EIATTR_CBANK_PARAM_SIZE
	.align		4
.L_31:
        /*00ac*/ 	.byte	0x03, 0x19
        /*00ae*/ 	.short	0x003c


	//----- nvinfo : EIATTR_PARAM_CBANK
	.align		4
        /*00b0*/ 	.byte	0x04, 0x0a
        /*00b2*/ 	.short	(.L_33 - .L_32)
	.align		4
.L_32:
        /*00b4*/ 	.word	index@(.nv.constant0.triton_poi_fused_cat_3)
        /*00b8*/ 	.short	0x0210
        /*00ba*/ 	.short	0x003c


	//----- nvinfo : EIATTR_SW_WAR
	.align		4
.L_33:
        /*00bc*/ 	.byte	0x04, 0x36
        /*00be*/ 	.short	(.L_35 - .L_34)
.L_34:
        /*00c0*/ 	.word	0x00000008
.L_35:


//--------------------- .nv.callgraph             --------------------------
	.section	.nv.callgraph,"",@"SHT_CUDA_CALLGRAPH"
	.align	4
	.sectionentsize	8
	.align		4
        /*0000*/ 	.word	0x00000000
	.align		4
        /*0004*/ 	.word	0xffffffff
	.align		4
        /*0008*/ 	.word	0x00000000
	.align		4
        /*000c*/ 	.word	0xfffffffe
	.align		4
        /*0010*/ 	.word	0x00000000
	.align		4
        /*0014*/ 	.word	0xfffffffd
	.align		4
        /*0018*/ 	.word	0x00000000
	.align		4
        /*001c*/ 	.word	0xfffffffc


//--------------------- .nv.constant4             --------------------------
	.section	.nv.constant4,"a",@progbits
	.align	8
	.align		8
.nv.constant4:
        /*0000*/ 	.dword	_$_str
	.align		8
        /*0008*/ 	.dword	_$_str_$_2


//--------------------- .text.triton_poi_fused_cat_3 --------------------------
	.section	.text.triton_poi_fused_cat_3,"ax",@progbits
	.align	128
        .global         triton_poi_fused_cat_3
        .type           triton_poi_fused_cat_3,@function
        .size           triton_poi_fused_cat_3,(.L_x_1 - triton_poi_fused_cat_3)
        .other          triton_poi_fused_cat_3,@"STO_CUDA_ENTRY STV_DEFAULT"
triton_poi_fused_cat_3:
.text.triton_poi_fused_cat_3:
[----:B------:R-:W0:Y:S01]  /*0000*/  LDC R1, c[0x0][0x28] ;  /* 0x00000a00ff017b82 */ /* 0x000e220000000800 */
[----:B------:R-:W1:Y:S07]  /*0010*/  S2R R0, SR_TID.X ;  /* 0x0000000000007919 */ /* 0x000e6e0000002100 */
[----:B------:R-:W2:Y:S01]  /*0020*/  LDC.64 R12, c[0x0][0x220] ;  /* 0x00008800ff0c7b82 */ /* 0x000ea20000000a00 */
[----:B------:R-:W-:Y:S01]  /*0030*/  IMAD.MOV.U32 R4, RZ, RZ, RZ ;  /* 0x000000ffff047224 */ /* 0x000fe200078e00ff */
[----:B------:R-:W-:Y:S01]  /*0040*/  ULDC.64 UR4, c[0x0][0x208] ;  /* 0x0000820000047ab9 */ /* 0x000fe20000000a00 */
[----:B------:R-:W3:Y:S01]  /*0050*/  S2R R3, SR_CTAID.X ;  /* 0x0000000000037919 */ /* 0x000ee20000002500 */
[----:B------:R-:W-:-:S04]  /*0060*/  ULDC.64 UR6, c[0x0][0x238] ;  /* 0x00008e0000067ab9 */ /* 0x000fc80000000a00 */
[----:B------:R-:W4:Y:S08]  /*0070*/  LDC.64 R14, c[0x0][0x210] ;  /* 0x00008400ff0e7b82 */ /* 0x000f300000000a00 */
[----:B------:R-:W5:Y:S08]  /*0080*/  LDC.64 R10, c[0x0][0x218] ;  /* 0x00008600ff0a7b82 */ /* 0x000f700000000a00 */
[----:B------:R-:W4:Y:S01]  /*0090*/  LDC.64 R8, c[0x0][0x228] ;  /* 0x00008a00ff087b82 */ /* 0x000f220000000a00 */
[----:B-1----:R-:W-:-:S05]  /*00a0*/  LOP3.LUT R0, R0, 0x7f, RZ, 0xc0, !PT ;  /* 0x0000007f00007812 */ /* 0x002fca00078ec0ff */
[----:B---3--:R-:W-:-:S05]  /*00b0*/  IMAD R0, R3, 0x80, R0 ;  /* 0x0000008003007824 */ /* 0x008fca00078e0200 */
[----:B------:R-:W-:-:S04]  /*00c0*/  SHF.R.S32.HI R5, RZ, 0x1f, R0 ;  /* 0x0000001fff057819 */ /* 0x000fc80000011400 */
[----:B------:R-:W-:-:S04]  /*00d0*/  LEA.HI R5, R5, R0, RZ, 0x4 ;  /* 0x0000000005057211 */ /* 0x000fc800078f20ff */
[----:B------:R-:W-:-:S05]  /*00e0*/  SHF.R.S32.HI R7, RZ, 0x4, R5 ;  /* 0x00000004ff077819 */ /* 0x000fca0000011405 */
[----:B------:R-:W-:-:S05]  /*00f0*/  IMAD.HI R2, R7, 0x3e0f83e1, RZ ;  /* 0x3e0f83e107027827 */ /* 0x000fca00078e02ff */
[----:B------:R-:W-:-:S04]  /*0100*/  SHF.R.U32.HI R3, RZ, 0x1f, R2 ;  /* 0x0000001fff037819 */ /* 0x000fc80000011602 */
[----:B------:R-:W-:-:S05]  /*0110*/  LEA.HI.SX32 R2, R2, R3, 0x1b ;  /* 0x0000000302027211 */ /* 0x000fca00078fdaff */
[----:B------:R-:W-:-:S04]  /*0120*/  IMAD R7, R2, -0x84, R7 ;  /* 0xffffff7c02077824 */ /* 0x000fc800078e0207 */
[C---:B--2---:R-:W-:Y:S01]  /*0130*/  IMAD.WIDE R12, R7.reuse, 0x4, R12 ;  /* 0x00000004070c7825 */ /* 0x044fe200078e020c */
[----:B------:R-:W-:-:S04]  /*0140*/  ISETP.GE.AND P2, PT, R7, 0x40, PT ;  /* 0x000000400700780c */ /* 0x000fc80003f46270 */
[----:B------:R-:W-:-:S13]  /*0150*/  ISETP.LT.AND P3, PT, R0, 0x2100, !P2 ;  /* 0x000021000000780c */ /* 0x000fda0005761270 */
[----:B------:R1:W2:Y:S01]  /*0160*/  @P3 LDG.E.EL R4, desc[UR4][R12.64] ;  /* 0x000000040c043981 */ /* 0x0002a2000c2e1900 */
[----:B------:R-:W-:-:S05]  /*0170*/  IMAD.HI R2, R0, 0x3e0f83e1, RZ ;  /* 0x3e0f83e100027827 */ /* 0x000fca00078e02ff */
[----:B------:R-:W-:-:S04]  /*0180*/  SHF.R.U32.HI R3, RZ, 0x1f, R2 ;  /* 0x0000001fff037819 */ /* 0x000fc80000011602 */
[----:B------:R-:W-:Y:S01]  /*0190*/  LEA.HI.SX32 R21, R2, R3, 0x17 ;  /* 0x0000000302157211 */ /* 0x000fe200078fbaff */
[----:B-1----:R-:W-:Y:S01]  /*01a0*/  IMAD.MOV.U32 R12, RZ, RZ, RZ ;  /* 0x000000ffff0c7224 */ /* 0x002fe200078e00ff */
[----:B------:R-:W1:Y:S03]  /*01b0*/  LDC.64 R2, c[0x0][0x230] ;  /* 0x00008c00ff027b82 */ /* 0x000e660000000a00 */
[----:B------:R-:W-:-:S04]  /*01c0*/  IMAD R6, R21, -0x840, R0 ;  /* 0xfffff7c015067824 */ /* 0x000fc800078e0200 */
[----:B------:R-:W-:Y:S02]  /*01d0*/  IMAD R17, R21, 0x400, R6 ;  /* 0x0000040015117824 */ /* 0x000fe400078e0206 */
[----:B------:R-:W-:Y:S02]  /*01e0*/  IMAD.MOV.U32 R6, RZ, RZ, RZ ;  /* 0x000000ffff067224 */ /* 0x000fe400078e00ff */
[----:B----4-:R-:W-:-:S04]  /*01f0*/  IMAD.WIDE R14, R17, 0x4, R14 ;  /* 0x00000004110e7825 */ /* 0x010fc800078e020e */
[----:B-----5:R-:W-:Y:S01]  /*0200*/  IMAD.WIDE R16, R7, 0x4, R10 ;  /* 0x0000000407107825 */ /* 0x020fe200078e020a */
[----:B------:R-:W-:Y:S01]  /*0210*/  LOP3.LUT R5, R5, 0xfffffff0, RZ, 0xc0, !PT ;  /* 0xfffffff005057812 */ /* 0x000fe200078ec0ff */
[----:B------:R-:W3:Y:S02]  /*0220*/  @P3 LDG.E R12, desc[UR4][R14.64] ;  /* 0x000000040e0c3981 */ /* 0x000ee4000c1e1900 */
[----:B0-----:R-:W-:Y:S02]  /*0230*/  IMAD.WIDE R18, R7, 0x4, R8 ;  /* 0x0000000407127825 */ /* 0x001fe400078e0208 */
[----:B------:R0:W4:Y:S02]  /*0240*/  @P3 LDG.E.EL R6, desc[UR4][R16.64] ;  /* 0x0000000410063981 */ /* 0x000124000c2e1900 */
[----:B------:R-:W-:Y:S02]  /*0250*/  IMAD.MOV.U32 R10, RZ, RZ, RZ ;  /* 0x000000ffff0a7224 */ /* 0x000fe400078e00ff */
[----:B------:R-:W-:-:S02]  /*0260*/  IMAD.MOV.U32 R8, RZ, RZ, RZ ;  /* 0x000000ffff087224 */ /* 0x000fc400078e00ff */
[----:B------:R-:W-:Y:S02]  /*0270*/  IMAD R21, R21, 0x440, RZ ;  /* 0x0000044015157824 */ /* 0x000fe400078e02ff */
[C---:B-1----:R-:W-:Y:S01]  /*0280*/  IMAD.WIDE R2, R7.reuse, 0x4, R2 ;  /* 0x0000000407027825 */ /* 0x042fe200078e0202 */
[C---:B------:R-:W-:Y:S01]  /*0290*/  ISETP.GE.AND P0, PT, R0.reuse, 0x2100, PT ;  /* 0x000021000000780c */ /* 0x040fe20003f06270 */
[----:B------:R-:W5:Y:S02]  /*02a0*/  @P3 LDG.E.EL R10, desc[UR4][R18.64] ;  /* 0x00000004120a3981 */ /* 0x000f64000c2e1900 */
[----:B------:R-:W-:Y:S02]  /*02b0*/  IMAD.IADD R5, R0, 0x1, -R5 ;  /* 0x0000000100057824 */ /* 0x000fe400078e0a05 */
[C---:B------:R-:W-:Y:S01]  /*02c0*/  IMAD.SHL.U32 R20, R7.reuse, 0x10, RZ ;  /* 0x0000001007147824 */ /* 0x040fe200078e00ff */
[----:B------:R-:W-:Y:S01]  /*02d0*/  SHF.R.S32.HI R9, RZ, 0x1f, R21 ;  /* 0x0000001fff097819 */ /* 0x000fe20000011415 */
[----:B------:R1:W5:Y:S01]  /*02e0*/  @P3 LDG.E.EL R8, desc[UR4][R2.64] ;  /* 0x0000000402083981 */ /* 0x000362000c2e1900 */
[----:B------:R-:W-:-:S02]  /*02f0*/  ISETP.GT.AND P1, PT, R7, 0x3f, !P0 ;  /* 0x0000003f0700780c */ /* 0x000fc40004724270 */
[----:B------:R-:W-:Y:S02]  /*0300*/  IADD3 R21, P4, P5, R20, R5, R21 ;  /* 0x0000000514157210 */ /* 0x000fe40007d9e015 */
[----:B------:R-:W-:Y:S02]  /*0310*/  SHF.R.S32.HI R5, RZ, 0x1f, R5 ;  /* 0x0000001fff057819 */ /* 0x000fe40000011405 */
[----:B------:R-:W-:Y:S01]  /*0320*/  SHF.R.S32.HI R20, RZ, 0x1f, R20 ;  /* 0x0000001fff147819 */ /* 0x000fe20000011414 */
[----:B0-----:R-:W-:Y:S01]  /*0330*/  IMAD.MOV.U32 R16, RZ, RZ, 0x3e800000 ;  /* 0x3e800000ff107424 */ /* 0x001fe200078e00ff */
[----:B-1----:R-:W0:Y:S02]  /*0340*/  LDC.64 R2, c[0x0][0x240] ;  /* 0x00009000ff027b82 */ /* 0x002e240000000a00 */
[----:B------:R-:W-:Y:S02]  /*0350*/  IADD3.X R20, R20, R5, R9, P4, P5 ;  /* 0x0000000514147210 */ /* 0x000fe400027ea409 */
[----:B------:R-:W-:Y:S01]  /*0360*/  LEA R14, P4, R21, UR6, 0x2 ;  /* 0x00000006150e7c11 */ /* 0x000fe2000f8810ff */
[----:B------:R-:W-:-:S03]  /*0370*/  IMAD.MOV.U32 R9, RZ, RZ, RZ ;  /* 0x000000ffff097224 */ /* 0x000fc600078e00ff */
[----:B------:R-:W-:-:S05]  /*0380*/  LEA.HI.X R15, R21, UR7, R20, 0x2, P4 ;  /* 0x00000007150f7c11 */ /* 0x000fca000a0f1414 */
[----:B------:R-:W5:Y:S01]  /*0390*/  @P1 LDG.E R9, desc[UR4][R14.64+-0x1000] ;  /* 0xfff000040e091981 */ /* 0x000f62000c1e1900 */
[----:B0-----:R-:W-:Y:S01]  /*03a0*/  IMAD.WIDE R2, R0, 0x4, R2 ;  /* 0x0000000400027825 */ /* 0x001fe200078e0202 */
[----:B--2---:R-:W-:-:S05]  /*03b0*/  SEL R4, R4, RZ, P3 ;  /* 0x000000ff04047207 */ /* 0x004fca0001800000 */
[----:B------:R-:W-:-:S04]  /*03c0*/  FADD R4, R4, 9.9999997473787516356e-06 ;  /* 0x3727c5ac04047421 */ /* 0x000fc80000000000 */
[----:B------:R-:W0:Y:S02]  /*03d0*/  MUFU.SQRT R5, R4 ;  /* 0x0000000400057308 */ /* 0x000e240000002000 */
[C---:B0-----:R-:W-:Y:S02]  /*03e0*/  FSETP.GT.AND P4, PT, R5.reuse, 8.50705917302346158658e+37, PT ;  /* 0x7e8000000500780b */ /* 0x041fe40003f84000 */
[----:B------:R-:W-:-:S11]  /*03f0*/  FSETP.GEU.AND P5, PT, R5, 1.175494350822287508e-38, PT ;  /* 0x008000000500780b */ /* 0x000fd60003fae000 */
[----:B------:R-:W-:-:S04]  /*0400*/  @P4 FMUL R5, R5, 0.25 ;  /* 0x3e80000005054820 */ /* 0x000fc80000400000 */
[----:B------:R-:W-:-:S06]  /*0410*/  @!P5 FMUL R5, R5, 16777216 ;  /* 0x4b8000000505d820 */ /* 0x000fcc0000400000 */
[----:B------:R-:W0:Y:S01]  /*0420*/  MUFU.RCP R5, R5 ;  /* 0x0000000500057308 */ /* 0x000e220000001000 */
[----:B------:R-:W-:Y:S02]  /*0430*/  FSEL R16, R16, 1, P4 ;  /* 0x3f80000010107808 */ /* 0x000fe40002000000 */
[----:B---3--:R-:W-:Y:S02]  /*0440*/  SEL R12, R12, RZ, P3 ;  /* 0x000000ff0c0c7207 */ /* 0x008fe40001800000 */
[----:B----4-:R-:W-:Y:S01]  /*0450*/  SEL R7, R6, RZ, P3 ;  /* 0x000000ff06077207 */ /* 0x010fe20001800000 */
[----:B------:R-:W-:-:S04]  /*0460*/  @!P5 FMUL R16, R16, 16777216 ;  /* 0x4b8000001010d820 */ /* 0x000fc80000400000 */
[----:B------:R-:W-:Y:S01]  /*0470*/  FADD R4, R12, -R7 ;  /* 0x800000070c047221 */ /* 0x000fe20000000000 */
[----:B-----5:R-:W-:Y:S01]  /*0480*/  SEL R10, R10, RZ, P3 ;  /* 0x000000ff0a0a7207 */ /* 0x020fe20001800000 */
[----:B0-----:R-:W-:Y:S01]  /*0490*/  FMUL R7, R5, R16 ;  /* 0x0000001005077220 */ /* 0x001fe20000400000 */
[----:B------:R-:W-:-:S03]  /*04a0*/  SEL R8, R8, RZ, P3 ;  /* 0x000000ff08087207 */ /* 0x000fc60001800000 */
[----:B------:R-:W-:-:S04]  /*04b0*/  FMUL R7, R4, R7 ;  /* 0x0000000704077220 */ /* 0x000fc80000400000 */
[----:B------:R-:W-:-:S05]  /*04c0*/  FFMA R8, R7, R10, R8 ;  /* 0x0000000a07087223 */ /* 0x000fca0000000008 */
[----:B------:R-:W-:-:S04]  /*04d0*/  FSETP.GEU.AND P3, PT, R8, RZ, PT ;  /* 0x000000ff0800720b */ /* 0x000fc80003f6e000 */
[----:B------:R-:W-:Y:S02]  /*04e0*/  FSEL R5, R8, RZ, P3 ;  /* 0x000000ff08057208 */ /* 0x000fe40001800000 */
[----:B------:R-:W-:Y:S01]  /*04f0*/  @P2 SEL R5, R9, RZ, P1 ;  /* 0x000000ff09052207 */ /* 0x000fe20000800000 */
[----:B------:R-:W-:Y:S06]  /*0500*/  @P0 EXIT ;  /* 0x000000000000094d */ /* 0x000fec0003800000 */
[----:B------:R-:W-:Y:S01]  /*0510*/  STG.E desc[UR4][R2.64], R5 ;  /* 0x0000000502007986 */ /* 0x000fe2000c101904 */
[----:B------:R-:W-:Y:S05]  /*0520*/  EXIT ;  /* 0x000000000000794d */ /* 0x000fea0003800000 */
.L_x_0:
[----:B------:R-:W-:-:S00]  /*0530*/  BRA `(.L_x_0) ;  /* 0xfffffffc00fc7947 */ /* 0x000fc0000383ffff */
[----:B------:R-:W-:-:S00]  /*0540*/  NOP ;  /* 0x0000000000007918 */ /* 0x000fc00000000000 */
        /* <DEDUP_REMOVED lines=11> */
.L_x_1:


//--------------------- .nv.global.init           --------------------------
	.section	.nv.global.init,"aw",@progbits
.nv.global.init:
	.type		_$_str,@object
	.size		_$_str,(_$_str_$_2 - _$_str)
_$_str:
        /*0000*/ 	.byte	0x5f, 0x5f, 0x43, 0x55, 0x44, 0x41, 0x5f, 0x46, 0x54, 0x5a, 0x00
	.type		_$_str_$_2,@object
	.size		_$_str_$_2,(.L_1 - _$_str_$_2)
_$_str_$_2:
        /*000b*/ 	.byte	0x5f, 0x5f, 0x43, 0x55, 0x44, 0x41, 0x5f, 0x50, 0x52, 0x45, 0x43, 0x5f, 0x53, 0x51, 0x52, 0x54
        /*001b*/ 	.byte	0x00
.L_1:


//--------------------- .nv.constant0.triton_poi_fused_cat_3 --------------------------
	.section	.nv.constant0.triton_poi_fused_cat_3,"a",@progbits
	.sectionflags	@""
	.align	4
.nv.constant0.triton_poi_fused_cat_3:
	.zero		588
